//
// Generated by NVIDIA NVVM Compiler
//
// Compiler Build ID: CL-36424714
// Cuda compilation tools, release 13.0, V13.0.88
// Based on NVVM 20.0.0
//

.version 9.0
.target sm_100
.address_size 64

	// .globl	_Z16tiling_reg_blockPfS_S_iii
// _ZZ16tiling_reg_blockPfS_S_iiiE6tile_a has been demoted
// _ZZ16tiling_reg_blockPfS_S_iiiE6tile_b has been demoted

.visible .entry _Z16tiling_reg_blockPfS_S_iii(
	.param .u64 .ptr .align 1 _Z16tiling_reg_blockPfS_S_iii_param_0,
	.param .u64 .ptr .align 1 _Z16tiling_reg_blockPfS_S_iii_param_1,
	.param .u64 .ptr .align 1 _Z16tiling_reg_blockPfS_S_iii_param_2,
	.param .u32 _Z16tiling_reg_blockPfS_S_iii_param_3,
	.param .u32 _Z16tiling_reg_blockPfS_S_iii_param_4,
	.param .u32 _Z16tiling_reg_blockPfS_S_iii_param_5
)
{
	.reg .pred 	%p<40>;
	.reg .b32 	%r<63>;
	.reg .b32 	%f<113>;
	.reg .b64 	%rd<23>;
	// demoted variable
	.shared .align 4 .b8 _ZZ16tiling_reg_blockPfS_S_iiiE6tile_a[4096];
	// demoted variable
	.shared .align 4 .b8 _ZZ16tiling_reg_blockPfS_S_iiiE6tile_b[4096];
	ld.param.u64 	%rd8, [_Z16tiling_reg_blockPfS_S_iii_param_0];
	ld.param.u64 	%rd7, [_Z16tiling_reg_blockPfS_S_iii_param_1];
	ld.param.u64 	%rd9, [_Z16tiling_reg_blockPfS_S_iii_param_2];
	ld.param.u32 	%r22, [_Z16tiling_reg_blockPfS_S_iii_param_3];
	ld.param.u32 	%r23, [_Z16tiling_reg_blockPfS_S_iii_param_4];
	ld.param.u32 	%r24, [_Z16tiling_reg_blockPfS_S_iii_param_5];
	cvta.to.global.u64 	%rd1, %rd8;
	cvta.to.global.u64 	%rd2, %rd9;
	mov.u32 	%r25, %ctaid.y;
	mov.u32 	%r26, %ntid.y;
	mov.u32 	%r1, %tid.y;
	mad.lo.s32 	%r2, %r25, %r26, %r1;
	mov.u32 	%r27, %ctaid.x;
	shl.b32 	%r28, %r27, 5;
	mov.u32 	%r3, %tid.x;
	shl.b32 	%r4, %r3, 2;
	add.s32 	%r5, %r28, %r4;
	setp.lt.s32 	%p1, %r24, 1;
	mov.f32 	%f99, 0f00000000;
	mov.f32 	%f100, %f99;
	mov.f32 	%f101, %f99;
	mov.f32 	%f102, %f99;
	@%p1 bra 	$L__BB0_27;
	add.s32 	%r30, %r24, 31;
	shr.u32 	%r6, %r30, 5;
	shl.b32 	%r31, %r1, 7;
	mov.u32 	%r32, _ZZ16tiling_reg_blockPfS_S_iiiE6tile_a;
	add.s32 	%r7, %r32, %r31;
	mul.lo.s32 	%r8, %r24, %r2;
	mov.u32 	%r33, _ZZ16tiling_reg_blockPfS_S_iiiE6tile_b;
	add.s32 	%r34, %r33, %r31;
	shl.b32 	%r35, %r4, 2;
	add.s32 	%r9, %r7, %r35;
	add.s32 	%r10, %r34, %r35;
	shl.b32 	%r36, %r3, 4;
	add.s32 	%r37, %r36, %r33;
	add.s32 	%r11, %r37, 512;
	cvta.to.global.u64 	%rd3, %rd7;
	mov.b32 	%r60, 0;
	mov.f32 	%f99, 0f00000000;
	cvt.u64.u32 	%rd12, %r8;
$L__BB0_2:
	setp.lt.s32 	%p2, %r2, %r22;
	shl.b32 	%r13, %r60, 5;
	add.s32 	%r38, %r4, %r13;
	setp.lt.s32 	%p3, %r38, %r24;
	and.pred  	%p4, %p2, %p3;
	mov.f32 	%f107, 0f00000000;
	@%p4 bra 	$L__BB0_3;
	bra.uni 	$L__BB0_4;
$L__BB0_3:
	add.s32 	%r39, %r38, %r8;
	mul.wide.u32 	%rd10, %r39, 4;
	add.s64 	%rd11, %rd1, %rd10;
	ld.global.f32 	%f107, [%rd11];
$L__BB0_4:
	st.shared.f32 	[%r9], %f107;
	add.s32 	%r40, %r38, 1;
	setp.lt.s32 	%p6, %r40, %r24;
	and.pred  	%p7, %p2, %p6;
	cvt.u64.u32 	%rd13, %r38;
	add.s64 	%rd14, %rd13, %rd12;
	shl.b64 	%rd15, %rd14, 2;
	add.s64 	%rd4, %rd1, %rd15;
	@%p7 bra 	$L__BB0_6;
	mov.b32 	%r41, 0;
	st.shared.u32 	[%r9+4], %r41;
	bra.uni 	$L__BB0_7;
$L__BB0_6:
	ld.global.f32 	%f24, [%rd4+4];
	st.shared.f32 	[%r9+4], %f24;
$L__BB0_7:
	add.s32 	%r42, %r38, 2;
	setp.lt.s32 	%p9, %r42, %r24;
	and.pred  	%p10, %p2, %p9;
	@%p10 bra 	$L__BB0_9;
	mov.b32 	%r43, 0;
	st.shared.u32 	[%r9+8], %r43;
	bra.uni 	$L__BB0_10;
$L__BB0_9:
	ld.global.f32 	%f25, [%rd4+8];
	st.shared.f32 	[%r9+8], %f25;
$L__BB0_10:
	add.s32 	%r44, %r38, 3;
	setp.lt.s32 	%p12, %r44, %r24;
	and.pred  	%p13, %p2, %p12;
	@%p13 bra 	$L__BB0_12;
	mov.b32 	%r45, 0;
	st.shared.u32 	[%r9+12], %r45;
	bra.uni 	$L__BB0_13;
$L__BB0_12:
	ld.global.f32 	%f26, [%rd4+12];
	st.shared.f32 	[%r9+12], %f26;
$L__BB0_13:
	setp.ge.s32 	%p14, %r5, %r23;
	add.s32 	%r16, %r13, %r1;
	setp.ge.s32 	%p15, %r16, %r24;
	mad.lo.s32 	%r47, %r16, %r23, %r5;
	mul.wide.s32 	%rd16, %r47, 4;
	add.s64 	%rd5, %rd3, %rd16;
	mov.f32 	%f108, 0f00000000;
	or.pred  	%p16, %p14, %p15;
	@%p16 bra 	$L__BB0_15;
	ld.global.f32 	%f108, [%rd5];
$L__BB0_15:
	setp.lt.s32 	%p17, %r16, %r24;
	add.s32 	%r48, %r5, 1;
	setp.lt.s32 	%p18, %r48, %r23;
	st.shared.f32 	[%r10], %f108;
	and.pred  	%p19, %p18, %p17;
	@%p19 bra 	$L__BB0_17;
	mov.b32 	%r49, 0;
	st.shared.u32 	[%r10+4], %r49;
	bra.uni 	$L__BB0_18;
$L__BB0_17:
	ld.global.f32 	%f28, [%rd5+4];
	st.shared.f32 	[%r10+4], %f28;
$L__BB0_18:
	add.s32 	%r50, %r5, 2;
	setp.lt.s32 	%p21, %r50, %r23;
	and.pred  	%p22, %p21, %p17;
	@%p22 bra 	$L__BB0_20;
	mov.b32 	%r51, 0;
	st.shared.u32 	[%r10+8], %r51;
	bra.uni 	$L__BB0_21;
$L__BB0_20:
	ld.global.f32 	%f29, [%rd5+8];
	st.shared.f32 	[%r10+8], %f29;
$L__BB0_21:
	add.s32 	%r52, %r5, 3;
	setp.lt.s32 	%p24, %r52, %r23;
	and.pred  	%p25, %p24, %p17;
	@%p25 bra 	$L__BB0_23;
	mov.b32 	%r53, 0;
	st.shared.u32 	[%r10+12], %r53;
	bra.uni 	$L__BB0_24;
$L__BB0_23:
	ld.global.f32 	%f30, [%rd5+12];
	st.shared.f32 	[%r10+12], %f30;
$L__BB0_24:
	bar.sync 	0;
	mov.b32 	%r62, 16;
	mov.u32 	%r61, %r11;
$L__BB0_25:
	add.s32 	%r55, %r7, %r62;
	ld.shared.f32 	%f31, [%r55+-16];
	ld.shared.f32 	%f32, [%r61+-512];
	fma.rn.f32 	%f33, %f31, %f32, %f102;
	ld.shared.f32 	%f34, [%r61+-508];
	fma.rn.f32 	%f35, %f31, %f34, %f101;
	ld.shared.f32 	%f36, [%r61+-504];
	fma.rn.f32 	%f37, %f31, %f36, %f100;
	ld.shared.f32 	%f38, [%r61+-500];
	fma.rn.f32 	%f39, %f31, %f38, %f99;
	ld.shared.f32 	%f40, [%r55+-12];
	ld.shared.f32 	%f41, [%r61+-384];
	fma.rn.f32 	%f42, %f40, %f41, %f33;
	ld.shared.f32 	%f43, [%r61+-380];
	fma.rn.f32 	%f44, %f40, %f43, %f35;
	ld.shared.f32 	%f45, [%r61+-376];
	fma.rn.f32 	%f46, %f40, %f45, %f37;
	ld.shared.f32 	%f47, [%r61+-372];
	fma.rn.f32 	%f48, %f40, %f47, %f39;
	ld.shared.f32 	%f49, [%r55+-8];
	ld.shared.f32 	%f50, [%r61+-256];
	fma.rn.f32 	%f51, %f49, %f50, %f42;
	ld.shared.f32 	%f52, [%r61+-252];
	fma.rn.f32 	%f53, %f49, %f52, %f44;
	ld.shared.f32 	%f54, [%r61+-248];
	fma.rn.f32 	%f55, %f49, %f54, %f46;
	ld.shared.f32 	%f56, [%r61+-244];
	fma.rn.f32 	%f57, %f49, %f56, %f48;
	ld.shared.f32 	%f58, [%r55+-4];
	ld.shared.f32 	%f59, [%r61+-128];
	fma.rn.f32 	%f60, %f58, %f59, %f51;
	ld.shared.f32 	%f61, [%r61+-124];
	fma.rn.f32 	%f62, %f58, %f61, %f53;
	ld.shared.f32 	%f63, [%r61+-120];
	fma.rn.f32 	%f64, %f58, %f63, %f55;
	ld.shared.f32 	%f65, [%r61+-116];
	fma.rn.f32 	%f66, %f58, %f65, %f57;
	ld.shared.f32 	%f67, [%r55];
	ld.shared.f32 	%f68, [%r61];
	fma.rn.f32 	%f69, %f67, %f68, %f60;
	ld.shared.f32 	%f70, [%r61+4];
	fma.rn.f32 	%f71, %f67, %f70, %f62;
	ld.shared.f32 	%f72, [%r61+8];
	fma.rn.f32 	%f73, %f67, %f72, %f64;
	ld.shared.f32 	%f74, [%r61+12];
	fma.rn.f32 	%f75, %f67, %f74, %f66;
	ld.shared.f32 	%f76, [%r55+4];
	ld.shared.f32 	%f77, [%r61+128];
	fma.rn.f32 	%f78, %f76, %f77, %f69;
	ld.shared.f32 	%f79, [%r61+132];
	fma.rn.f32 	%f80, %f76, %f79, %f71;
	ld.shared.f32 	%f81, [%r61+136];
	fma.rn.f32 	%f82, %f76, %f81, %f73;
	ld.shared.f32 	%f83, [%r61+140];
	fma.rn.f32 	%f84, %f76, %f83, %f75;
	ld.shared.f32 	%f85, [%r55+8];
	ld.shared.f32 	%f86, [%r61+256];
	fma.rn.f32 	%f87, %f85, %f86, %f78;
	ld.shared.f32 	%f88, [%r61+260];
	fma.rn.f32 	%f89, %f85, %f88, %f80;
	ld.shared.f32 	%f90, [%r61+264];
	fma.rn.f32 	%f91, %f85, %f90, %f82;
	ld.shared.f32 	%f92, [%r61+268];
	fma.rn.f32 	%f93, %f85, %f92, %f84;
	ld.shared.f32 	%f94, [%r55+12];
	ld.shared.f32 	%f95, [%r61+384];
	fma.rn.f32 	%f102, %f94, %f95, %f87;
	ld.shared.f32 	%f96, [%r61+388];
	fma.rn.f32 	%f101, %f94, %f96, %f89;
	ld.shared.f32 	%f97, [%r61+392];
	fma.rn.f32 	%f100, %f94, %f97, %f91;
	ld.shared.f32 	%f98, [%r61+396];
	fma.rn.f32 	%f99, %f94, %f98, %f93;
	add.s32 	%r62, %r62, 32;
	add.s32 	%r61, %r61, 1024;
	setp.ne.s32 	%p26, %r62, 144;
	@%p26 bra 	$L__BB0_25;
	bar.sync 	0;
	add.s32 	%r60, %r60, 1;
	setp.eq.s32 	%p27, %r60, %r6;
	@%p27 bra 	$L__BB0_27;
	bra.uni 	$L__BB0_2;
$L__BB0_27:
	setp.lt.s32 	%p28, %r2, %r22;
	mul.lo.s32 	%r15, %r23, %r2;
	setp.lt.s32 	%p29, %r5, %r23;
	and.pred  	%p30, %p28, %p29;
	@%p30 bra 	$L__BB0_28;
	bra.uni 	$L__BB0_29;
$L__BB0_28:
	add.s32 	%r56, %r5, %r15;
	mul.wide.s32 	%rd17, %r56, 4;
	add.s64 	%rd18, %rd2, %rd17;
	st.global.f32 	[%rd18], %f102;
$L__BB0_29:
	setp.ge.s32 	%p31, %r2, %r22;
	add.s32 	%r57, %r5, 1;
	setp.ge.s32 	%p32, %r57, %r23;
	cvt.s64.s32 	%rd19, %r15;
	cvt.s64.s32 	%rd20, %r5;
	add.s64 	%rd21, %rd20, %rd19;
	shl.b64 	%rd22, %rd21, 2;
	add.s64 	%rd6, %rd2, %rd22;
	or.pred  	%p33, %p31, %p32;
	@%p33 bra 	$L__BB0_31;
	st.global.f32 	[%rd6+4], %f101;
$L__BB0_31:
	setp.ge.s32 	%p34, %r2, %r22;
	add.s32 	%r58, %r5, 2;
	setp.ge.s32 	%p35, %r58, %r23;
	or.pred  	%p36, %p34, %p35;
	@%p36 bra 	$L__BB0_33;
	st.global.f32 	[%rd6+8], %f100;
$L__BB0_33:
	setp.ge.s32 	%p37, %r2, %r22;
	add.s32 	%r59, %r5, 3;
	setp.ge.s32 	%p38, %r59, %r23;
	or.pred  	%p39, %p37, %p38;
	@%p39 bra 	$L__BB0_35;
	st.global.f32 	[%rd6+12], %f99;
$L__BB0_35:
	ret;

}


// ===== COMPILED SASS (sm_100) =====

	.target	sm_100

	.elftype	@"ET_EXEC"


//--------------------- .note.nv.tkinfo           --------------------------
	.section	.note.nv.tkinfo,"",@"SHT_NOTE"
	.sectionflags	@"SHF_NOTE_NV_TKINFO"
	.tkinfo
        /*0018*/ 	.word	0x00000002
        /*0030*/ 	.string	""
        /*0030*/ 	.string	"ptxas"
        /*0030*/ 	.string	"Cuda compilation tools, release 13.0, V13.0.88"
        /*0030*/ 	.string	"Build cuda_13.0.r13.0/compiler.36424714_0"
        /*0030*/ 	.string	"-arch sm_100 -m 64 "



//--------------------- .note.nv.cuinfo           --------------------------
	.section	.note.nv.cuinfo,"",@"SHT_NOTE"
	.sectionflags	@"SHF_NOTE_NV_CUINFO"
        /*0018*/ 	.short	0x0002
        /*001a*/ 	.short	0x0064
        /*001c*/ 	.short	0x0082
	.zero		2


//--------------------- .nv.info                  --------------------------
	.section	.nv.info,"",@"SHT_CUDA_INFO"
	.align	4


	//----- nvinfo : EIATTR_REGCOUNT
	.align		4
        /*0000*/ 	.byte	0x04, 0x2f
        /*0002*/ 	.short	(.L_1 - .L_0)
	.align		4
.L_0:
        /*0004*/ 	.word	index@(_Z16tiling_reg_blockPfS_S_iii)
        /*0008*/ 	.word	0x00000020


	//----- nvinfo : EIATTR_FRAME_SIZE
	.align		4
.L_1:
        /*000c*/ 	.byte	0x04, 0x11
        /*000e*/ 	.short	(.L_3 - .L_2)
	.align		4
.L_2:
        /*0010*/ 	.word	index@(_Z16tiling_reg_blockPfS_S_iii)
        /*0014*/ 	.word	0x00000000


	//----- nvinfo : EIATTR_MIN_STACK_SIZE
	.align		4
.L_3:
        /*0018*/ 	.byte	0x04, 0x12
        /*001a*/ 	.short	(.L_5 - .L_4)
	.align		4
.L_4:
        /*001c*/ 	.word	index@(_Z16tiling_reg_blockPfS_S_iii)
        /*0020*/ 	.word	0x00000000
.L_5:


//--------------------- .nv.compat                --------------------------
	.section	.nv.compat,"",@"SHT_CUDA_COMPAT_INFO"
	.align	4
        /*0000*/ 	.byte	0x02, 0x09, 0x00, 0x00, 0x02, 0x02, 0x01, 0x00, 0x02, 0x05, 0x05, 0x00, 0x03, 0x07, 0x01, 0x01
        /*0010*/ 	.byte	0x02, 0x03, 0x00, 0x00, 0x02, 0x06, 0x01, 0x00, 0x04, 0x0b, 0x08, 0x00, 0x09, 0x00, 0x00, 0x00
        /*0020*/ 	.byte	0x00, 0x00, 0x00, 0x00


//--------------------- .nv.info._Z16tiling_reg_blockPfS_S_iii --------------------------
	.section	.nv.info._Z16tiling_reg_blockPfS_S_iii,"",@"SHT_CUDA_INFO"
	.sectionflags	@""
	.align	4


	//----- nvinfo : EIATTR_CUDA_API_VERSION
	.align		4
        /*0000*/ 	.byte	0x04, 0x37
        /*0002*/ 	.short	(.L_7 - .L_6)
.L_6:
        /*0004*/ 	.word	0x00000082


	//----- nvinfo : EIATTR_KPARAM_INFO
	.align		4
.L_7:
        /*0008*/ 	.byte	0x04, 0x17
        /*000a*/ 	.short	(.L_9 - .L_8)
.L_8:
        /*000c*/ 	.word	0x00000000
        /*0010*/ 	.short	0x0005
        /*0012*/ 	.short	0x0020
        /*0014*/ 	.byte	0x00, 0xf0, 0x11, 0x00


	//----- nvinfo : EIATTR_KPARAM_INFO
	.align		4
.L_9:
        /*0018*/ 	.byte	0x04, 0x17
        /*001a*/ 	.short	(.L_11 - .L_10)
.L_10:
        /*001c*/ 	.word	0x00000000
        /*0020*/ 	.short	0x0004
        /*0022*/ 	.short	0x001c
        /*0024*/ 	.byte	0x00, 0xf0, 0x11, 0x00


	//----- nvinfo : EIATTR_KPARAM_INFO
	.align		4
.L_11:
        /*0028*/ 	.byte	0x04, 0x17
        /*002a*/ 	.short	(.L_13 - .L_12)
.L_12:
        /*002c*/ 	.word	0x00000000
        /*0030*/ 	.short	0x0003
        /*0032*/ 	.short	0x0018
        /*0034*/ 	.byte	0x00, 0xf0, 0x11, 0x00


	//----- nvinfo : EIATTR_KPARAM_INFO
	.align		4
.L_13:
        /*0038*/ 	.byte	0x04, 0x17
        /*003a*/ 	.short	(.L_15 - .L_14)
.L_14:
        /*003c*/ 	.word	0x00000000
        /*0040*/ 	.short	0x0002
        /*0042*/ 	.short	0x0010
        /*0044*/ 	.byte	0x00, 0xf5, 0x21, 0x00


	//----- nvinfo : EIATTR_KPARAM_INFO
	.align		4
.L_15:
        /*0048*/ 	.byte	0x04, 0x17
        /*004a*/ 	.short	(.L_17 - .L_16)
.L_16:
        /*004c*/ 	.word	0x00000000
        /*0050*/ 	.short	0x0001
        /*0052*/ 	.short	0x0008
        /*0054*/ 	.byte	0x00, 0xf5, 0x21, 0x00


	//----- nvinfo : EIATTR_KPARAM_INFO
	.align		4
.L_17:
        /*0058*/ 	.byte	0x04, 0x17
        /*005a*/ 	.short	(.L_19 - .L_18)
.L_18:
        /*005c*/ 	.word	0x00000000
        /*0060*/ 	.short	0x0000
        /*0062*/ 	.short	0x0000
        /*0064*/ 	.byte	0x00, 0xf5, 0x21, 0x00


	//----- nvinfo : EIATTR_SPARSE_MMA_MASK
	.align		4
.L_19:
        /*0068*/ 	.byte	0x03, 0x50
        /*006a*/ 	.short	0x0000


	//----- nvinfo : EIATTR_MAXREG_COUNT
	.align		4
        /*006c*/ 	.byte	0x03, 0x1b
        /*006e*/ 	.short	0x00ff


	//----- nvinfo : EIATTR_NUM_BARRIERS
	.align		4
        /*0070*/ 	.byte	0x02, 0x4c
        /*0072*/ 	.byte	0x01
	.zero		1


	//----- nvinfo : EIATTR_MERCURY_ISA_VERSION
	.align		4
        /*0074*/ 	.byte	0x03, 0x5f
        /*0076*/ 	.short	0x0101


	//----- nvinfo : EIATTR_VRC_CTA_INIT_COUNT
	.align		4
        /*0078*/ 	.byte	0x02, 0x4a
	.zero		1
	.zero		1


	//----- nvinfo : EIATTR_EXIT_INSTR_OFFSETS
	.align		4
        /*007c*/ 	.byte	0x04, 0x1c
        /*007e*/ 	.short	(.L_21 - .L_20)


	//   ....[0]....
.L_20:
        /*0080*/ 	.word	0x00000a70


	//   ....[1]....
        /*0084*/ 	.word	0x00000a90


	//----- nvinfo : EIATTR_CBANK_PARAM_SIZE
	.align		4
.L_21:
        /*0088*/ 	.byte	0x03, 0x19
        /*008a*/ 	.short	0x0024


	//----- nvinfo : EIATTR_PARAM_CBANK
	.align		4
        /*008c*/ 	.byte	0x04, 0x0a
        /*008e*/ 	.short	(.L_23 - .L_22)
	.align		4
.L_22:
        /*0090*/ 	.word	index@(.nv.constant0._Z16tiling_reg_blockPfS_S_iii)
        /*0094*/ 	.short	0x0380
        /*0096*/ 	.short	0x0024


	//----- nvinfo : EIATTR_SW_WAR
	.align		4
.L_23:
        /*0098*/ 	.byte	0x04, 0x36
        /*009a*/ 	.short	(.L_25 - .L_24)
.L_24:
        /*009c*/ 	.word	0x00000008
.L_25:


//--------------------- .nv.callgraph             --------------------------
	.section	.nv.callgraph,"",@"SHT_CUDA_CALLGRAPH"
	.align	4
	.sectionentsize	8
	.align		4
        /*0000*/ 	.word	0x00000000
	.align		4
        /*0004*/ 	.word	0xffffffff
	.align		4
        /*0008*/ 	.word	0x00000000
	.align		4
        /*000c*/ 	.word	0xfffffffe
	.align		4
        /*0010*/ 	.word	0x00000000
	.align		4
        /*0014*/ 	.word	0xfffffffd
	.align		4
        /*0018*/ 	.word	0x00000000
	.align		4
        /*001c*/ 	.word	0xfffffffc


//--------------------- .text._Z16tiling_reg_blockPfS_S_iii --------------------------
	.section	.text._Z16tiling_reg_blockPfS_S_iii,"ax",@progbits
	.align	128
        .global         _Z16tiling_reg_blockPfS_S_iii
        .type           _Z16tiling_reg_blockPfS_S_iii,@function
        .size           _Z16tiling_reg_blockPfS_S_iii,(.L_x_4 - _Z16tiling_reg_blockPfS_S_iii)
        .other          _Z16tiling_reg_blockPfS_S_iii,@"STO_CUDA_ENTRY STV_DEFAULT"
_Z16tiling_reg_blockPfS_S_iii:
.text._Z16tiling_reg_blockPfS_S_iii:
[----:B------:R-:W-:Y:S01]  /*0000*/  LDC R1, c[0x0][0x37c] ;  /* 0x0000df00ff017b82 */ /* 0x000fe20000000800 */
[----:B------:R-:W0:Y:S01]  /*0010*/  S2R R22, SR_TID.X ;  /* 0x0000000000167919 */ /* 0x000e220000002100 */
[----:B------:R-:W1:Y:S06]  /*0020*/  LDCU UR10, c[0x0][0x3a0] ;  /* 0x00007400ff0a77ac */ /* 0x000e6c0008000800 */
[----:B------:R-:W2:Y:S01]  /*0030*/  S2UR UR4, SR_CTAID.Y ;  /* 0x00000000000479c3 */ /* 0x000ea20000002600 */
[----:B------:R-:W-:Y:S01]  /*0040*/  HFMA2 R18, -RZ, RZ, 0, 0 ;  /* 0x00000000ff127431 */ /* 0x000fe200000001ff */
[----:B------:R-:W2:Y:S01]  /*0050*/  S2R R0, SR_TID.Y ;  /* 0x0000000000007919 */ /* 0x000ea20000002200 */
[----:B------:R-:W-:-:S02]  /*0060*/  CS2R R16, SRZ ;  /* 0x0000000000107805 */ /* 0x000fc4000001ff00 */
[----:B------:R-:W-:Y:S01]  /*0070*/  MOV R9, RZ ;  /* 0x000000ff00097202 */ /* 0x000fe20000000f00 */
[----:B------:R-:W3:Y:S01]  /*0080*/  LDCU.64 UR8, c[0x0][0x358] ;  /* 0x00006b00ff0877ac */ /* 0x000ee20008000a00 */
[----:B------:R-:W4:Y:S01]  /*0090*/  S2R R25, SR_CTAID.X ;  /* 0x0000000000197919 */ /* 0x000f220000002500 */
[----:B------:R-:W2:Y:S01]  /*00a0*/  LDC R27, c[0x0][0x364] ;  /* 0x0000d900ff1b7b82 */ /* 0x000ea20000000800 */
[----:B-1----:R-:W-:Y:S01]  /*00b0*/  UISETP.GE.AND UP0, UPT, UR10, 0x1, UPT ;  /* 0x000000010a00788c */ /* 0x002fe2000bf06270 */
[----:B0-----:R-:W-:Y:S02]  /*00c0*/  IMAD.SHL.U32 R26, R22, 0x4, RZ ;  /* 0x00000004161a7824 */ /* 0x001fe400078e00ff */
[----:B--2---:R-:W-:Y:S02]  /*00d0*/  IMAD R27, R27, UR4, R0 ;  /* 0x000000041b1b7c24 */ /* 0x004fe4000f8e0200 */
[----:B----4-:R-:W-:-:S04]  /*00e0*/  IMAD R25, R25, 0x20, R26 ;  /* 0x0000002019197824 */ /* 0x010fc800078e021a */
[----:B---3--:R-:W-:Y:S05]  /*00f0*/  BRA.U !UP0, `(.L_x_0) ;  /* 0x0000000508f87547 */ /* 0x008fea000b800000 */
[----:B------:R-:W0:Y:S01]  /*0100*/  S2UR UR7, SR_CgaCtaId ;  /* 0x00000000000779c3 */ /* 0x000e220000008800 */
[----:B------:R-:W-:Y:S01]  /*0110*/  UMOV UR5, 0x400 ;  /* 0x0000040000057882 */ /* 0x000fe20000000000 */
[----:B------:R-:W-:Y:S02]  /*0120*/  UIADD3 UR4, UPT, UPT, UR10, 0x1f, URZ ;  /* 0x0000001f0a047890 */ /* 0x000fe4000fffe0ff */
[----:B------:R-:W-:Y:S01]  /*0130*/  IMAD R23, R27, UR10, RZ ;  /* 0x0000000a1b177c24 */ /* 0x000fe2000f8e02ff */
[----:B------:R-:W-:Y:S01]  /*0140*/  UIADD3 UR6, UPT, UPT, UR5, 0x1000, URZ ;  /* 0x0000100005067890 */ /* 0x000fe2000fffe0ff */
[----:B------:R-:W-:Y:S01]  /*0150*/  MOV R3, RZ ;  /* 0x000000ff00037202 */ /* 0x000fe20000000f00 */
[----:B------:R-:W-:Y:S01]  /*0160*/  IMAD.MOV.U32 R18, RZ, RZ, RZ ;  /* 0x000000ffff127224 */ /* 0x000fe200078e00ff */
[----:B------:R-:W-:Y:S02]  /*0170*/  USHF.R.U32.HI UR4, URZ, 0x5, UR4 ;  /* 0x00000005ff047899 */ /* 0x000fe40008011604 */
[----:B0-----:R-:W-:-:S02]  /*0180*/  ULEA UR6, UR7, UR6, 0x18 ;  /* 0x0000000607067291 */ /* 0x001fc4000f8ec0ff */
[----:B------:R-:W-:-:S04]  /*0190*/  ULEA UR5, UR7, UR5, 0x18 ;  /* 0x0000000507057291 */ /* 0x000fc8000f8ec0ff */
[C---:B------:R-:W-:Y:S02]  /*01a0*/  LEA R21, R0.reuse, UR6, 0x7 ;  /* 0x0000000600157c11 */ /* 0x040fe4000f8e38ff */
[----:B------:R-:W-:Y:S02]  /*01b0*/  LEA R24, R0, UR5, 0x7 ;  /* 0x0000000500187c11 */ /* 0x000fe4000f8e38ff */
[C---:B------:R-:W-:Y:S02]  /*01c0*/  LEA R20, R22.reuse, UR6, 0x4 ;  /* 0x0000000616147c11 */ /* 0x040fe4000f8e20ff */
[C---:B------:R-:W-:Y:S01]  /*01d0*/  LEA R21, R22.reuse, R21, 0x4 ;  /* 0x0000001516157211 */ /* 0x040fe200078e20ff */
[----:B------:R-:W-:Y:S01]  /*01e0*/  IMAD R22, R22, 0x10, R24 ;  /* 0x0000001016167824 */ /* 0x000fe200078e0218 */
[----:B------:R-:W-:-:S07]  /*01f0*/  IADD3 R20, PT, PT, R20, 0x200, RZ ;  /* 0x0000020014147810 */ /* 0x000fce0007ffe0ff */
.L_x_2:
[----:B------:R-:W0:Y:S01]  /*0200*/  LDCU UR5, c[0x0][0x398] ;  /* 0x00007300ff0577ac */ /* 0x000e220008000800 */
[----:B------:R-:W-:Y:S01]  /*0210*/  LEA R8, R3, R26, 0x5 ;  /* 0x0000001a03087211 */ /* 0x000fe200078e28ff */
[----:B------:R-:W1:Y:S01]  /*0220*/  LDC.64 R4, c[0x0][0x388] ;  /* 0x0000e200ff047b82 */ /* 0x000e620000000a00 */
[----:B------:R-:W-:Y:S01]  /*0230*/  VIADD R12, R25, 0x1 ;  /* 0x00000001190c7836 */ /* 0x000fe20000000000 */
[----:B------:R-:W2:Y:S01]  /*0240*/  LDCU UR10, c[0x0][0x3a0] ;  /* 0x00007400ff0a77ac */ /* 0x000ea20008000800 */
[----:B------:R-:W-:Y:S02]  /*0250*/  IMAD.MOV.U32 R13, RZ, RZ, RZ ;  /* 0x000000ffff0d7224 */ /* 0x000fe400078e00ff */
[C---:B------:R-:W-:Y:S01]  /*0260*/  VIADD R2, R8.reuse, 0x1 ;  /* 0x0000000108027836 */ /* 0x040fe20000000000 */
[----:B------:R-:W3:Y:S01]  /*0270*/  LDCU.64 UR6, c[0x0][0x380] ;  /* 0x00007000ff0677ac */ /* 0x000ee20008000a00 */
[----:B0-----:R-:W-:Y:S01]  /*0280*/  ISETP.GE.AND P1, PT, R27, UR5, PT ;  /* 0x000000051b007c0c */ /* 0x001fe2000bf26270 */
[----:B------:R-:W0:Y:S03]  /*0290*/  LDCU UR5, c[0x0][0x39c] ;  /* 0x00007380ff0577ac */ /* 0x000e260008000800 */
[----:B--2---:R-:W-:-:S02]  /*02a0*/  ISETP.LT.AND P2, PT, R8, UR10, !P1 ;  /* 0x0000000a08007c0c */ /* 0x004fc4000cf41270 */
[----:B------:R-:W-:Y:S02]  /*02b0*/  ISETP.LT.AND P5, PT, R2, UR10, !P1 ;  /* 0x0000000a02007c0c */ /* 0x000fe4000cfa1270 */
[----:B------:R-:W-:-:S04]  /*02c0*/  LEA R2, R3, R0, 0x5 ;  /* 0x0000000003027211 */ /* 0x000fc800078e28ff */
[----:B------:R-:W-:-:S05]  /*02d0*/  ISETP.GE.AND P0, PT, R2, UR10, PT ;  /* 0x0000000a02007c0c */ /* 0x000fca000bf06270 */
[----:B------:R-:W2:Y:S01]  /*02e0*/  @P2 LDC.64 R6, c[0x0][0x380] ;  /* 0x0000e000ff062b82 */ /* 0x000ea20000000a00 */
[----:B------:R-:W-:Y:S02]  /*02f0*/  @P2 IADD3 R11, PT, PT, R23, R8, RZ ;  /* 0x00000008170b2210 */ /* 0x000fe40007ffe0ff */
[----:B0-----:R-:W-:Y:S01]  /*0300*/  ISETP.LT.AND P3, PT, R12, UR5, !P0 ;  /* 0x000000050c007c0c */ /* 0x001fe2000c761270 */
[----:B------:R-:W-:Y:S02]  /*0310*/  VIADD R12, R25, 0x3 ;  /* 0x00000003190c7836 */ /* 0x000fe40000000000 */
[----:B--2---:R-:W-:Y:S01]  /*0320*/  @P2 IMAD.WIDE.U32 R10, R11, 0x4, R6 ;  /* 0x000000040b0a2825 */ /* 0x004fe200078e0006 */
[C---:B------:R-:W-:Y:S02]  /*0330*/  IADD3 R6, PT, PT, R8.reuse, 0x2, RZ ;  /* 0x0000000208067810 */ /* 0x040fe40007ffe0ff */
[----:B------:R-:W-:Y:S02]  /*0340*/  IADD3 R7, PT, PT, R8, 0x3, RZ ;  /* 0x0000000308077810 */ /* 0x000fe40007ffe0ff */
[----:B------:R-:W-:Y:S01]  /*0350*/  ISETP.LT.AND P4, PT, R6, UR10, !P1 ;  /* 0x0000000a06007c0c */ /* 0x000fe2000cf81270 */
[----:B------:R-:W2:Y:S01]  /*0360*/  @P2 LDG.E R13, desc[UR8][R10.64] ;  /* 0x000000080a0d2981 */ /* 0x000ea2000c1e1900 */
[----:B------:R-:W-:-:S02]  /*0370*/  ISETP.LT.AND P1, PT, R7, UR10, !P1 ;  /* 0x0000000a07007c0c */ /* 0x000fc4000cf21270 */
[----:B------:R-:W-:Y:S02]  /*0380*/  IADD3 R7, P6, PT, R23, R8, RZ ;  /* 0x0000000817077210 */ /* 0x000fe40007fde0ff */
[----:B------:R-:W-:Y:S02]  /*0390*/  IADD3 R8, PT, PT, R25, 0x2, RZ ;  /* 0x0000000219087810 */ /* 0x000fe40007ffe0ff */
[----:B------:R-:W-:Y:S02]  /*03a0*/  IADD3.X R14, PT, PT, RZ, RZ, RZ, P6, !PT ;  /* 0x000000ffff0e7210 */ /* 0x000fe400037fe4ff */
[C---:B---3--:R-:W-:Y:S02]  /*03b0*/  LEA R6, P6, R7.reuse, UR6, 0x2 ;  /* 0x0000000607067c11 */ /* 0x048fe4000f8c10ff */
[----:B------:R-:W-:Y:S02]  /*03c0*/  ISETP.GE.AND P2, PT, R2, UR10, PT ;  /* 0x0000000a02007c0c */ /* 0x000fe4000bf46270 */
[----:B------:R-:W-:-:S02]  /*03d0*/  LEA.HI.X R7, R7, UR7, R14, 0x2, P6 ;  /* 0x0000000707077c11 */ /* 0x000fc4000b0f140e */
[----:B------:R-:W-:Y:S02]  /*03e0*/  ISETP.LT.AND P6, PT, R8, UR5, !P0 ;  /* 0x0000000508007c0c */ /* 0x000fe4000c7c1270 */
[----:B------:R-:W-:Y:S01]  /*03f0*/  ISETP.GE.OR P2, PT, R25, UR5, P2 ;  /* 0x0000000519007c0c */ /* 0x000fe20009746670 */
[----:B------:R-:W-:Y:S01]  /*0400*/  IMAD R15, R2, UR5, R25 ;  /* 0x00000005020f7c24 */ /* 0x000fe2000f8e0219 */
[----:B------:R-:W-:Y:S01]  /*0410*/  ISETP.LT.AND P0, PT, R12, UR5, !P0 ;  /* 0x000000050c007c0c */ /* 0x000fe2000c701270 */
[----:B------:R-:W-:Y:S01]  /*0420*/  HFMA2 R8, -RZ, RZ, 0, 0 ;  /* 0x00000000ff087431 */ /* 0x000fe200000001ff */
[----:B------:R-:W3:Y:S01]  /*0430*/  @P5 LDG.E R11, desc[UR8][R6.64+0x4] ;  /* 0x00000408060b5981 */ /* 0x000ee2000c1e1900 */
[----:B-1----:R-:W-:-:S03]  /*0440*/  IMAD.WIDE R4, R15, 0x4, R4 ;  /* 0x000000040f047825 */ /* 0x002fc600078e0204 */
[----:B------:R-:W4:Y:S04]  /*0450*/  @P4 LDG.E R15, desc[UR8][R6.64+0x8] ;  /* 0x00000808060f4981 */ /* 0x000f28000c1e1900 */
[----:B------:R-:W5:Y:S04]  /*0460*/  @P1 LDG.E R19, desc[UR8][R6.64+0xc] ;  /* 0x00000c0806131981 */ /* 0x000f68000c1e1900 */
[----:B------:R-:W5:Y:S04]  /*0470*/  @!P2 LDG.E R8, desc[UR8][R4.64] ;  /* 0x000000080408a981 */ /* 0x000f68000c1e1900 */
[----:B------:R-:W5:Y:S04]  /*0480*/  @P3 LDG.E R10, desc[UR8][R4.64+0x4] ;  /* 0x00000408040a3981 */ /* 0x000f68000c1e1900 */
[----:B------:R-:W5:Y:S04]  /*0490*/  @P6 LDG.E R12, desc[UR8][R4.64+0x8] ;  /* 0x00000808040c6981 */ /* 0x000f68000c1e1900 */
[----:B------:R-:W5:Y:S04]  /*04a0*/  @P0 LDG.E R14, desc[UR8][R4.64+0xc] ;  /* 0x00000c08040e0981 */ /* 0x000f68000c1e1900 */
[----:B------:R0:W-:Y:S04]  /*04b0*/  @!P5 STS [R22+0x4], RZ ;  /* 0x000004ff1600d388 */ /* 0x0001e80000000800 */
[----:B------:R0:W-:Y:S04]  /*04c0*/  @!P4 STS [R22+0x8], RZ ;  /* 0x000008ff1600c388 */ /* 0x0001e80000000800 */
[----:B------:R0:W-:Y:S01]  /*04d0*/  @!P1 STS [R22+0xc], RZ ;  /* 0x00000cff16009388 */ /* 0x0001e20000000800 */
[----:B------:R-:W-:Y:S01]  /*04e0*/  MOV R2, R20 ;  /* 0x0000001400027202 */ /* 0x000fe20000000f00 */
[----:B------:R-:W-:-:S02]  /*04f0*/  UMOV UR5, 0x10 ;  /* 0x0000001000057882 */ /* 0x000fc40000000000 */
[----:B--2---:R0:W-:Y:S04]  /*0500*/  STS [R22], R13 ;  /* 0x0000000d16007388 */ /* 0x0041e80000000800 */
[----:B---3--:R0:W-:Y:S04]  /*0510*/  @P5 STS [R22+0x4], R11 ;  /* 0x0000040b16005388 */ /* 0x0081e80000000800 */
[----:B----4-:R0:W-:Y:S04]  /*0520*/  @P4 STS [R22+0x8], R15 ;  /* 0x0000080f16004388 */ /* 0x0101e80000000800 */
[----:B-----5:R0:W-:Y:S04]  /*0530*/  @P1 STS [R22+0xc], R19 ;  /* 0x00000c1316001388 */ /* 0x0201e80000000800 */
[----:B------:R0:W-:Y:S04]  /*0540*/  @!P3 STS [R21+0x4], RZ ;  /* 0x000004ff1500b388 */ /* 0x0001e80000000800 */
[----:B------:R0:W-:Y:S04]  /*0550*/  @!P6 STS [R21+0x8], RZ ;  /* 0x000008ff1500e388 */ /* 0x0001e80000000800 */
[----:B------:R0:W-:Y:S04]  /*0560*/  @!P0 STS [R21+0xc], RZ ;  /* 0x00000cff15008388 */ /* 0x0001e80000000800 */
[----:B------:R0:W-:Y:S04]  /*0570*/  STS [R21], R8 ;  /* 0x0000000815007388 */ /* 0x0001e80000000800 */
[----:B------:R0:W-:Y:S04]  /*0580*/  @P3 STS [R21+0x4], R10 ;  /* 0x0000040a15003388 */ /* 0x0001e80000000800 */
[----:B------:R0:W-:Y:S04]  /*0590*/  @P6 STS [R21+0x8], R12 ;  /* 0x0000080c15006388 */ /* 0x0001e80000000800 */
[----:B------:R0:W-:Y:S01]  /*05a0*/  @P0 STS [R21+0xc], R14 ;  /* 0x00000c0e15000388 */ /* 0x0001e20000000800 */
[----:B------:R-:W-:Y:S06]  /*05b0*/  BAR.SYNC.DEFER_BLOCKING 0x0 ;  /* 0x0000000000007b1d */ /* 0x000fec0000010000 */
.L_x_1:
[----:B------:R-:W-:Y:S04]  /*05c0*/  LDS.128 R4, [R24+UR5+-0x10] ;  /* 0xfffff00518047984 */ /* 0x000fe80008000c00 */
[----:B0-----:R-:W0:Y:S02]  /*05d0*/  LDS.128 R12, [R2+-0x200] ;  /* 0xfffe0000020c7984 */ /* 0x001e240000000c00 */
[C---:B0-----:R-:W-:Y:S01]  /*05e0*/  FFMA R19, R4.reuse, R12, R9 ;  /* 0x0000000c04137223 */ /* 0x041fe20000000009 */
[C---:B------:R-:W-:Y:S01]  /*05f0*/  FFMA R16, R4.reuse, R13, R16 ;  /* 0x0000000d04107223 */ /* 0x040fe20000000010 */
[----:B------:R-:W0:Y:S01]  /*0600*/  LDS.128 R8, [R2+-0x180] ;  /* 0xfffe800002087984 */ /* 0x000e220000000c00 */
[C---:B------:R-:W-:Y:S01]  /*0610*/  FFMA R17, R4.reuse, R14, R17 ;  /* 0x0000000e04117223 */ /* 0x040fe20000000011 */
[----:B------:R-:W-:-:S02]  /*0620*/  FFMA R4, R4, R15, R18 ;  /* 0x0000000f04047223 */ /* 0x000fc40000000012 */
[----:B------:R-:W1:Y:S01]  /*0630*/  LDS.128 R12, [R2+-0x100] ;  /* 0xffff0000020c7984 */ /* 0x000e620000000c00 */
[----:B0-----:R-:W-:Y:S01]  /*0640*/  FFMA R19, R8, R5, R19 ;  /* 0x0000000508137223 */ /* 0x001fe20000000013 */
[C---:B------:R-:W-:Y:S01]  /*0650*/  FFMA R29, R5.reuse, R9, R16 ;  /* 0x00000009051d7223 */ /* 0x040fe20000000010 */
[C---:B------:R-:W-:Y:S01]  /*0660*/  FFMA R17, R5.reuse, R10, R17 ;  /* 0x0000000a05117223 */ /* 0x040fe20000000011 */
[----:B------:R-:W-:Y:S01]  /*0670*/  FFMA R4, R5, R11, R4 ;  /* 0x0000000b05047223 */ /* 0x000fe20000000004 */
[----:B-1----:R-:W-:Y:S01]  /*0680*/  FFMA R19, R12, R6, R19 ;  /* 0x000000060c137223 */ /* 0x002fe20000000013 */
[----:B------:R-:W0:Y:S01]  /*0690*/  LDS.128 R8, [R2+-0x80] ;  /* 0xffff800002087984 */ /* 0x000e220000000c00 */
[C---:B------:R-:W-:Y:S01]  /*06a0*/  FFMA R12, R6.reuse, R13, R29 ;  /* 0x0000000d060c7223 */ /* 0x040fe2000000001d */
[C---:B------:R-:W-:Y:S01]  /*06b0*/  FFMA R5, R6.reuse, R14, R17 ;  /* 0x0000000e06057223 */ /* 0x040fe20000000011 */
[----:B------:R-:W-:Y:S01]  /*06c0*/  FFMA R6, R6, R15, R4 ;  /* 0x0000000f06067223 */ /* 0x000fe20000000004 */
[----:B0-----:R-:W-:Y:S01]  /*06d0*/  FFMA R29, R8, R7, R19 ;  /* 0x00000007081d7223 */ /* 0x001fe20000000013 */
[C---:B------:R-:W-:Y:S01]  /*06e0*/  FFMA R8, R7.reuse, R9, R12 ;  /* 0x0000000907087223 */ /* 0x040fe2000000000c */
[----:B------:R-:W-:Y:S01]  /*06f0*/  LDS.128 R16, [R2] ;  /* 0x0000000002107984 */ /* 0x000fe20000000c00 */
[C---:B------:R-:W-:Y:S01]  /*0700*/  FFMA R9, R7.reuse, R10, R5 ;  /* 0x0000000a07097223 */ /* 0x040fe20000000005 */
[----:B------:R-:W-:-:S02]  /*0710*/  FFMA R10, R7, R11, R6 ;  /* 0x0000000b070a7223 */ /* 0x000fc40000000006 */
[----:B------:R-:W0:Y:S01]  /*0720*/  LDS.128 R12, [R24+UR5] ;  /* 0x00000005180c7984 */ /* 0x000e220008000c00 */
[----:B------:R-:W-:-:S03]  /*0730*/  UIADD3 UR5, UPT, UPT, UR5, 0x20, URZ ;  /* 0x0000002005057890 */ /* 0x000fc6000fffe0ff */
[----:B------:R-:W1:Y:S01]  /*0740*/  LDS.128 R4, [R2+0x80] ;  /* 0x0000800002047984 */ /* 0x000e620000000c00 */
[----:B------:R-:W-:Y:S01]  /*0750*/  UISETP.NE.AND UP0, UPT, UR5, 0x90, UPT ;  /* 0x000000900500788c */ /* 0x000fe2000bf05270 */
[C---:B0-----:R-:W-:Y:S01]  /*0760*/  FFMA R11, R12.reuse, R16, R29 ;  /* 0x000000100c0b7223 */ /* 0x041fe2000000001d */
[C---:B------:R-:W-:Y:S01]  /*0770*/  FFMA R16, R12.reuse, R17, R8 ;  /* 0x000000110c107223 */ /* 0x040fe20000000008 */
[C---:B------:R-:W-:Y:S01]  /*0780*/  FFMA R29, R12.reuse, R18, R9 ;  /* 0x000000120c1d7223 */ /* 0x040fe20000000009 */
[----:B------:R-:W-:Y:S01]  /*0790*/  FFMA R12, R12, R19, R10 ;  /* 0x000000130c0c7223 */ /* 0x000fe2000000000a */
[----:B-1----:R-:W-:Y:S01]  /*07a0*/  FFMA R17, R4, R13, R11 ;  /* 0x0000000d04117223 */ /* 0x002fe2000000000b */
[C---:B------:R-:W-:Y:S01]  /*07b0*/  FFMA R19, R13.reuse, R5, R16 ;  /* 0x000000050d137223 */ /* 0x040fe20000000010 */
[----:B------:R-:W0:Y:S01]  /*07c0*/  LDS.128 R8, [R2+0x100] ;  /* 0x0001000002087984 */ /* 0x000e220000000c00 */
[C---:B------:R-:W-:Y:S01]  /*07d0*/  FFMA R29, R13.reuse, R6, R29 ;  /* 0x000000060d1d7223 */ /* 0x040fe2000000001d */
[----:B------:R-:W-:-:S02]  /*07e0*/  FFMA R12, R13, R7, R12 ;  /* 0x000000070d0c7223 */ /* 0x000fc4000000000c */
[----:B------:R1:W2:Y:S02]  /*07f0*/  LDS.128 R4, [R2+0x180] ;  /* 0x0001800002047984 */ /* 0x0002a40000000c00 */
[----:B-1----:R-:W-:Y:S02]  /*0800*/  VIADD R2, R2, 0x400 ;  /* 0x0000040002027836 */ /* 0x002fe40000000000 */
[----:B0-----:R-:W-:Y:S01]  /*0810*/  FFMA R17, R8, R14, R17 ;  /* 0x0000000e08117223 */ /* 0x001fe20000000011 */
[C---:B------:R-:W-:Y:S01]  /*0820*/  FFMA R16, R14.reuse, R9, R19 ;  /* 0x000000090e107223 */ /* 0x040fe20000000013 */
[C---:B------:R-:W-:Y:S01]  /*0830*/  FFMA R29, R14.reuse, R10, R29 ;  /* 0x0000000a0e1d7223 */ /* 0x040fe2000000001d */
[----:B------:R-:W-:Y:S01]  /*0840*/  FFMA R12, R14, R11, R12 ;  /* 0x0000000b0e0c7223 */ /* 0x000fe2000000000c */
[----:B--2---:R-:W-:Y:S01]  /*0850*/  FFMA R9, R4, R15, R17 ;  /* 0x0000000f04097223 */ /* 0x004fe20000000011 */
[C---:B------:R-:W-:Y:S01]  /*0860*/  FFMA R16, R15.reuse, R5, R16 ;  /* 0x000000050f107223 */ /* 0x040fe20000000010 */
[C---:B------:R-:W-:Y:S01]  /*0870*/  FFMA R17, R15.reuse, R6, R29 ;  /* 0x000000060f117223 */ /* 0x040fe2000000001d */
[----:B------:R-:W-:Y:S01]  /*0880*/  FFMA R18, R15, R7, R12 ;  /* 0x000000070f127223 */ /* 0x000fe2000000000c */
[----:B------:R-:W-:Y:S06]  /*0890*/  BRA.U UP0, `(.L_x_1) ;  /* 0xfffffffd00487547 */ /* 0x000fec000b83ffff */
[----:B------:R-:W-:Y:S01]  /*08a0*/  IADD3 R3, PT, PT, R3, 0x1, RZ ;  /* 0x0000000103037810 */ /* 0x000fe20007ffe0ff */
[----:B------:R-:W-:Y:S03]  /*08b0*/  BAR.SYNC.DEFER_BLOCKING 0x0 ;  /* 0x0000000000007b1d */ /* 0x000fe60000010000 */
[----:B------:R-:W-:-:S13]  /*08c0*/  ISETP.NE.AND P0, PT, R3, UR4, PT ;  /* 0x0000000403007c0c */ /* 0x000fda000bf05270 */
[----:B------:R-:W-:Y:S05]  /*08d0*/  @P0 BRA `(.L_x_2) ;  /* 0xfffffff800480947 */ /* 0x000fea000383ffff */
.L_x_0:
[----:B------:R-:W0:Y:S01]  /*08e0*/  LDCU.64 UR6, c[0x0][0x398] ;  /* 0x00007300ff0677ac */ /* 0x000e220008000a00 */
[C---:B------:R-:W-:Y:S01]  /*08f0*/  VIADD R5, R25.reuse, 0x2 ;  /* 0x0000000219057836 */ /* 0x040fe20000000000 */
[C---:B------:R-:W-:Y:S01]  /*0900*/  IADD3 R4, PT, PT, R25.reuse, 0x1, RZ ;  /* 0x0000000119047810 */ /* 0x040fe20007ffe0ff */
[----:B------:R-:W1:Y:S01]  /*0910*/  LDCU.64 UR4, c[0x0][0x390] ;  /* 0x00007200ff0477ac */ /* 0x000e620008000a00 */
[C---:B------:R-:W-:Y:S02]  /*0920*/  IADD3 R6, PT, PT, R25.reuse, 0x3, RZ ;  /* 0x0000000319067810 */ /* 0x040fe40007ffe0ff */
[----:B0-----:R-:W-:Y:S01]  /*0930*/  ISETP.GE.AND P0, PT, R25, UR7, PT ;  /* 0x0000000719007c0c */ /* 0x001fe2000bf06270 */
[C---:B------:R-:W-:Y:S01]  /*0940*/  IMAD R0, R27.reuse, UR7, RZ ;  /* 0x000000071b007c24 */ /* 0x040fe2000f8e02ff */
[----:B------:R-:W-:Y:S02]  /*0950*/  ISETP.GE.AND P1, PT, R4, UR7, PT ;  /* 0x0000000704007c0c */ /* 0x000fe4000bf26270 */
[----:B------:R-:W-:-:S02]  /*0960*/  ISETP.LT.AND P0, PT, R27, UR6, !P0 ;  /* 0x000000061b007c0c */ /* 0x000fc4000c701270 */
[----:B------:R-:W-:Y:S02]  /*0970*/  ISETP.GE.AND P3, PT, R5, UR7, PT ;  /* 0x0000000705007c0c */ /* 0x000fe4000bf66270 */
[----:B------:R-:W-:Y:S02]  /*0980*/  ISETP.GE.AND P2, PT, R6, UR7, PT ;  /* 0x0000000706007c0c */ /* 0x000fe4000bf46270 */
[----:B------:R-:W-:Y:S02]  /*0990*/  SHF.R.S32.HI R5, RZ, 0x1f, R25 ;  /* 0x0000001fff057819 */ /* 0x000fe40000011419 */
[----:B------:R-:W-:Y:S02]  /*09a0*/  IADD3 R6, P4, PT, R25, R0, RZ ;  /* 0x0000000019067210 */ /* 0x000fe40007f9e0ff */
[C---:B------:R-:W-:Y:S02]  /*09b0*/  ISETP.GE.OR P1, PT, R27.reuse, UR6, P1 ;  /* 0x000000061b007c0c */ /* 0x040fe40008f26670 */
[C---:B------:R-:W-:Y:S01]  /*09c0*/  ISETP.GE.OR P3, PT, R27.reuse, UR6, P3 ;  /* 0x000000061b007c0c */ /* 0x040fe20009f66670 */
[----:B------:R-:W0:Y:S01]  /*09d0*/  @P0 LDC.64 R2, c[0x0][0x390] ;  /* 0x0000e400ff020b82 */ /* 0x000e220000000a00 */
[----:B------:R-:W-:-:S02]  /*09e0*/  ISETP.GE.OR P2, PT, R27, UR6, P2 ;  /* 0x000000061b007c0c */ /* 0x000fc40009746670 */
[----:B------:R-:W-:Y:S02]  /*09f0*/  @P0 IADD3 R25, PT, PT, R25, R0, RZ ;  /* 0x0000000019190210 */ /* 0x000fe40007ffe0ff */
[----:B------:R-:W-:Y:S02]  /*0a00*/  LEA.HI.X.SX32 R5, R0, R5, 0x1, P4 ;  /* 0x0000000500057211 */ /* 0x000fe400020f0eff */
[----:B-1----:R-:W-:-:S04]  /*0a10*/  LEA R4, P4, R6, UR4, 0x2 ;  /* 0x0000000406047c11 */ /* 0x002fc8000f8810ff */
[----:B------:R-:W-:Y:S01]  /*0a20*/  LEA.HI.X R5, R6, UR5, R5, 0x2, P4 ;  /* 0x0000000506057c11 */ /* 0x000fe2000a0f1405 */
[----:B0-----:R-:W-:-:S05]  /*0a30*/  @P0 IMAD.WIDE R2, R25, 0x4, R2 ;  /* 0x0000000419020825 */ /* 0x001fca00078e0202 */
[----:B------:R0:W-:Y:S04]  /*0a40*/  @P0 STG.E desc[UR8][R2.64], R9 ;  /* 0x0000000902000986 */ /* 0x0001e8000c101908 */
[----:B------:R0:W-:Y:S04]  /*0a50*/  @!P1 STG.E desc[UR8][R4.64+0x4], R16 ;  /* 0x0000041004009986 */ /* 0x0001e8000c101908 */
[----:B------:R0:W-:Y:S01]  /*0a60*/  @!P3 STG.E desc[UR8][R4.64+0x8], R17 ;  /* 0x000008110400b986 */ /* 0x0001e2000c101908 */
[----:B------:R-:W-:Y:S05]  /*0a70*/  @P2 EXIT ;  /* 0x000000000000294d */ /* 0x000fea0003800000 */
[----:B------:R-:W-:Y:S01]  /*0a80*/  STG.E desc[UR8][R4.64+0xc], R18 ;  /* 0x00000c1204007986 */ /* 0x000fe2000c101908 */
[----:B------:R-:W-:Y:S05]  /*0a90*/  EXIT ;  /* 0x000000000000794d */ /* 0x000fea0003800000 */
.L_x_3:
[----:B------:R-:W-:-:S00]  /*0aa0*/  BRA `(.L_x_3) ;  /* 0xfffffffc00fc7947 */ /* 0x000fc0000383ffff */
[----:B------:R-:W-:-:S00]  /*0ab0*/  NOP ;  /* 0x0000000000007918 */ /* 0x000fc00000000000 */
        /* <DEDUP_REMOVED lines=12> */
.L_x_4:


//--------------------- .nv.shared._Z16tiling_reg_blockPfS_S_iii --------------------------
	.section	.nv.shared._Z16tiling_reg_blockPfS_S_iii,"aw",@nobits
	.sectionflags	@""
	.align	4
.nv.shared._Z16tiling_reg_blockPfS_S_iii:
	.zero		9216


//--------------------- .nv.shared.reserved.0     --------------------------
	.section	.nv.shared.reserved.0,"aw",@nobits
	.weak		__nv_reservedSMEM_offset_0_alias
	.size		__nv_reservedSMEM_offset_0_alias, 0, 64
	.other		__nv_reservedSMEM_offset_0_alias,@"STO_CUDA_RESERVED_SHARED STV_DEFAULT"
__nv_reservedSMEM_offset_0_alias:
	.zero		0
	.zero		64


//--------------------- .nv.constant0._Z16tiling_reg_blockPfS_S_iii --------------------------
	.section	.nv.constant0._Z16tiling_reg_blockPfS_S_iii,"a",@progbits
	.sectionflags	@""
	.align	4
.nv.constant0._Z16tiling_reg_blockPfS_S_iii:
	.zero		932


//--------------------- SYMBOLS --------------------------

	.type		.nv.reservedSmem.offset0,@object
	.size		.nv.reservedSmem.offset0,0x4
	.type		.nv.reservedSmem.cap,@object
	.size		.nv.reservedSmem.cap,0x4
